//
// Generated by NVIDIA NVVM Compiler
//
// Compiler Build ID: CL-36424714
// Cuda compilation tools, release 13.0, V13.0.88
// Based on NVVM 20.0.0
//

.version 9.0
.target sm_100
.address_size 64

	// .globl	_Z22conv2dTensorCoreKernelPK6__halfS1_PS_iiiii
// _ZZ22conv2dTensorCoreKernelPK6__halfS1_PS_iiiiiE7s_input has been demoted
// _ZZ22conv2dTensorCoreKernelPK6__halfS1_PS_iiiiiE8s_kernel has been demoted

.visible .entry _Z22conv2dTensorCoreKernelPK6__halfS1_PS_iiiii(
	.param .u64 .ptr .align 1 _Z22conv2dTensorCoreKernelPK6__halfS1_PS_iiiii_param_0,
	.param .u64 .ptr .align 1 _Z22conv2dTensorCoreKernelPK6__halfS1_PS_iiiii_param_1,
	.param .u64 .ptr .align 1 _Z22conv2dTensorCoreKernelPK6__halfS1_PS_iiiii_param_2,
	.param .u32 _Z22conv2dTensorCoreKernelPK6__halfS1_PS_iiiii_param_3,
	.param .u32 _Z22conv2dTensorCoreKernelPK6__halfS1_PS_iiiii_param_4,
	.param .u32 _Z22conv2dTensorCoreKernelPK6__halfS1_PS_iiiii_param_5,
	.param .u32 _Z22conv2dTensorCoreKernelPK6__halfS1_PS_iiiii_param_6,
	.param .u32 _Z22conv2dTensorCoreKernelPK6__halfS1_PS_iiiii_param_7
)
{
	.reg .pred 	%p<17>;
	.reg .b16 	%rs<14>;
	.reg .b32 	%r<154>;
	.reg .b32 	%f<2>;
	.reg .b64 	%rd<16>;
	// demoted variable
	.shared .align 2 .b8 _ZZ22conv2dTensorCoreKernelPK6__halfS1_PS_iiiiiE7s_input[2312];
	// demoted variable
	.shared .align 2 .b8 _ZZ22conv2dTensorCoreKernelPK6__halfS1_PS_iiiiiE8s_kernel[18];
	ld.param.u64 	%rd1, [_Z22conv2dTensorCoreKernelPK6__halfS1_PS_iiiii_param_0];
	ld.param.u64 	%rd2, [_Z22conv2dTensorCoreKernelPK6__halfS1_PS_iiiii_param_1];
	ld.param.u64 	%rd3, [_Z22conv2dTensorCoreKernelPK6__halfS1_PS_iiiii_param_2];
	ld.param.u32 	%r6, [_Z22conv2dTensorCoreKernelPK6__halfS1_PS_iiiii_param_3];
	ld.param.u32 	%r7, [_Z22conv2dTensorCoreKernelPK6__halfS1_PS_iiiii_param_4];
	ld.param.u32 	%r8, [_Z22conv2dTensorCoreKernelPK6__halfS1_PS_iiiii_param_6];
	ld.param.u32 	%r9, [_Z22conv2dTensorCoreKernelPK6__halfS1_PS_iiiii_param_7];
	mov.u32 	%r1, %tid.x;
	mov.u32 	%r10, %tid.y;
	mov.u32 	%r11, %ctaid.x;
	mov.u32 	%r12, %ctaid.y;
	mad.lo.s32 	%r3, %r12, 30, %r10;
	mad.lo.s32 	%r4, %r11, 30, %r1;
	mov.f32 	%f1, 0f00000000;
	// begin inline asm
	{  cvt.rn.f16.f32 %rs2, %f1;}

	// end inline asm
	max.u32 	%r13, %r1, %r10;
	setp.gt.u32 	%p1, %r13, 2;
	@%p1 bra 	$L__BB0_2;
	cvta.to.global.u64 	%rd4, %rd2;
	mov.u32 	%r14, _ZZ22conv2dTensorCoreKernelPK6__halfS1_PS_iiiiiE8s_kernel;
	mad.lo.s32 	%r15, %r10, 6, %r14;
	shl.b32 	%r16, %r1, 1;
	add.s32 	%r17, %r15, %r16;
	mad.lo.s32 	%r18, %r10, 3, %r1;
	mul.wide.u32 	%rd5, %r18, 2;
	add.s64 	%rd6, %rd4, %rd5;
	ld.global.nc.u16 	%rs3, [%rd6];
	st.shared.u16 	[%r17], %rs3;
$L__BB0_2:
	bar.sync 	0;
	setp.ne.s32 	%p2, %r3, 0;
	setp.le.s32 	%p3, %r3, %r7;
	and.pred  	%p4, %p2, %p3;
	setp.ne.s32 	%p5, %r4, 0;
	setp.le.s32 	%p6, %r4, %r6;
	and.pred  	%p7, %p5, %p6;
	and.pred  	%p8, %p4, %p7;
	mov.u32 	%r19, _ZZ22conv2dTensorCoreKernelPK6__halfS1_PS_iiiiiE7s_input;
	mad.lo.s32 	%r20, %r10, 68, %r19;
	shl.b32 	%r21, %r1, 1;
	add.s32 	%r5, %r20, %r21;
	not.pred 	%p9, %p8;
	@%p9 bra 	$L__BB0_4;
	add.s32 	%r22, %r3, -1;
	mad.lo.s32 	%r23, %r6, %r22, %r4;
	add.s32 	%r24, %r23, -1;
	cvta.to.global.u64 	%rd7, %rd1;
	mul.wide.u32 	%rd8, %r24, 2;
	add.s64 	%rd9, %rd7, %rd8;
	ld.global.nc.u16 	%rs4, [%rd9];
	st.shared.u16 	[%r5], %rs4;
	bra.uni 	$L__BB0_5;
$L__BB0_4:
	st.shared.u16 	[%r5], %rs2;
$L__BB0_5:
	bar.sync 	0;
	setp.ge.s32 	%p10, %r3, %r9;
	setp.ge.s32 	%p11, %r4, %r8;
	or.pred  	%p12, %p10, %p11;
	setp.gt.u32 	%p13, %r10, 15;
	or.pred  	%p14, %p12, %p13;
	setp.gt.u32 	%p15, %r1, 15;
	or.pred  	%p16, %p14, %p15;
	@%p16 bra 	$L__BB0_7;
	mov.b32 	%r26, {%rs2, %rs2};
	mov.b32 	%r27, 34;
	wmma.load.a.sync.aligned.row.m16n16k16.shared.f16 	{%r28, %r29, %r30, %r31, %r32, %r33, %r34, %r35}, [%r5], %r27;
	ld.shared.u16 	%rs5, [_ZZ22conv2dTensorCoreKernelPK6__halfS1_PS_iiiiiE8s_kernel];
	mov.b32 	%r36, {%rs5, %rs5};
	wmma.mma.sync.aligned.row.col.m16n16k16.f16.f16 {%r37, %r38, %r39, %r40}, {%r28, %r29, %r30, %r31, %r32, %r33, %r34, %r35}, {%r36, %r36, %r36, %r36, %r36, %r36, %r36, %r36}, {%r26, %r26, %r26, %r26};
	add.s32 	%r41, %r5, 2;
	wmma.load.a.sync.aligned.row.m16n16k16.shared.f16 	{%r42, %r43, %r44, %r45, %r46, %r47, %r48, %r49}, [%r41], %r27;
	ld.shared.u16 	%rs6, [_ZZ22conv2dTensorCoreKernelPK6__halfS1_PS_iiiiiE8s_kernel+2];
	mov.b32 	%r50, {%rs6, %rs6};
	wmma.mma.sync.aligned.row.col.m16n16k16.f16.f16 {%r51, %r52, %r53, %r54}, {%r42, %r43, %r44, %r45, %r46, %r47, %r48, %r49}, {%r50, %r50, %r50, %r50, %r50, %r50, %r50, %r50}, {%r37, %r38, %r39, %r40};
	add.s32 	%r55, %r5, 4;
	wmma.load.a.sync.aligned.row.m16n16k16.shared.f16 	{%r56, %r57, %r58, %r59, %r60, %r61, %r62, %r63}, [%r55], %r27;
	ld.shared.u16 	%rs7, [_ZZ22conv2dTensorCoreKernelPK6__halfS1_PS_iiiiiE8s_kernel+4];
	mov.b32 	%r64, {%rs7, %rs7};
	wmma.mma.sync.aligned.row.col.m16n16k16.f16.f16 {%r65, %r66, %r67, %r68}, {%r56, %r57, %r58, %r59, %r60, %r61, %r62, %r63}, {%r64, %r64, %r64, %r64, %r64, %r64, %r64, %r64}, {%r51, %r52, %r53, %r54};
	add.s32 	%r69, %r5, 68;
	wmma.load.a.sync.aligned.row.m16n16k16.shared.f16 	{%r70, %r71, %r72, %r73, %r74, %r75, %r76, %r77}, [%r69], %r27;
	ld.shared.u16 	%rs8, [_ZZ22conv2dTensorCoreKernelPK6__halfS1_PS_iiiiiE8s_kernel+6];
	mov.b32 	%r78, {%rs8, %rs8};
	wmma.mma.sync.aligned.row.col.m16n16k16.f16.f16 {%r79, %r80, %r81, %r82}, {%r70, %r71, %r72, %r73, %r74, %r75, %r76, %r77}, {%r78, %r78, %r78, %r78, %r78, %r78, %r78, %r78}, {%r65, %r66, %r67, %r68};
	add.s32 	%r83, %r5, 70;
	wmma.load.a.sync.aligned.row.m16n16k16.shared.f16 	{%r84, %r85, %r86, %r87, %r88, %r89, %r90, %r91}, [%r83], %r27;
	ld.shared.u16 	%rs9, [_ZZ22conv2dTensorCoreKernelPK6__halfS1_PS_iiiiiE8s_kernel+8];
	mov.b32 	%r92, {%rs9, %rs9};
	wmma.mma.sync.aligned.row.col.m16n16k16.f16.f16 {%r93, %r94, %r95, %r96}, {%r84, %r85, %r86, %r87, %r88, %r89, %r90, %r91}, {%r92, %r92, %r92, %r92, %r92, %r92, %r92, %r92}, {%r79, %r80, %r81, %r82};
	add.s32 	%r97, %r5, 72;
	wmma.load.a.sync.aligned.row.m16n16k16.shared.f16 	{%r98, %r99, %r100, %r101, %r102, %r103, %r104, %r105}, [%r97], %r27;
	ld.shared.u16 	%rs10, [_ZZ22conv2dTensorCoreKernelPK6__halfS1_PS_iiiiiE8s_kernel+10];
	mov.b32 	%r106, {%rs10, %rs10};
	wmma.mma.sync.aligned.row.col.m16n16k16.f16.f16 {%r107, %r108, %r109, %r110}, {%r98, %r99, %r100, %r101, %r102, %r103, %r104, %r105}, {%r106, %r106, %r106, %r106, %r106, %r106, %r106, %r106}, {%r93, %r94, %r95, %r96};
	add.s32 	%r111, %r5, 136;
	wmma.load.a.sync.aligned.row.m16n16k16.shared.f16 	{%r112, %r113, %r114, %r115, %r116, %r117, %r118, %r119}, [%r111], %r27;
	ld.shared.u16 	%rs11, [_ZZ22conv2dTensorCoreKernelPK6__halfS1_PS_iiiiiE8s_kernel+12];
	mov.b32 	%r120, {%rs11, %rs11};
	wmma.mma.sync.aligned.row.col.m16n16k16.f16.f16 {%r121, %r122, %r123, %r124}, {%r112, %r113, %r114, %r115, %r116, %r117, %r118, %r119}, {%r120, %r120, %r120, %r120, %r120, %r120, %r120, %r120}, {%r107, %r108, %r109, %r110};
	add.s32 	%r125, %r5, 138;
	wmma.load.a.sync.aligned.row.m16n16k16.shared.f16 	{%r126, %r127, %r128, %r129, %r130, %r131, %r132, %r133}, [%r125], %r27;
	ld.shared.u16 	%rs12, [_ZZ22conv2dTensorCoreKernelPK6__halfS1_PS_iiiiiE8s_kernel+14];
	mov.b32 	%r134, {%rs12, %rs12};
	wmma.mma.sync.aligned.row.col.m16n16k16.f16.f16 {%r135, %r136, %r137, %r138}, {%r126, %r127, %r128, %r129, %r130, %r131, %r132, %r133}, {%r134, %r134, %r134, %r134, %r134, %r134, %r134, %r134}, {%r121, %r122, %r123, %r124};
	add.s32 	%r139, %r5, 140;
	wmma.load.a.sync.aligned.row.m16n16k16.shared.f16 	{%r140, %r141, %r142, %r143, %r144, %r145, %r146, %r147}, [%r139], %r27;
	ld.shared.u16 	%rs13, [_ZZ22conv2dTensorCoreKernelPK6__halfS1_PS_iiiiiE8s_kernel+16];
	mov.b32 	%r148, {%rs13, %rs13};
	wmma.mma.sync.aligned.row.col.m16n16k16.f16.f16 {%r149, %r150, %r151, %r152}, {%r140, %r141, %r142, %r143, %r144, %r145, %r146, %r147}, {%r148, %r148, %r148, %r148, %r148, %r148, %r148, %r148}, {%r135, %r136, %r137, %r138};
	mul.lo.s32 	%r153, %r8, %r3;
	cvt.u64.u32 	%rd10, %r153;
	cvt.u64.u32 	%rd11, %r4;
	add.s64 	%rd12, %rd10, %rd11;
	cvta.to.global.u64 	%rd13, %rd3;
	shl.b64 	%rd14, %rd12, 1;
	add.s64 	%rd15, %rd13, %rd14;
	wmma.store.d.sync.aligned.row.m16n16k16.global.f16 	[%rd15], {%r149, %r150, %r151, %r152}, %r8;
$L__BB0_7:
	ret;

}


// ===== COMPILED SASS (sm_100) =====

	.target	sm_100

	.elftype	@"ET_EXEC"


//--------------------- .note.nv.tkinfo           --------------------------
	.section	.note.nv.tkinfo,"",@"SHT_NOTE"
	.sectionflags	@"SHF_NOTE_NV_TKINFO"
	.tkinfo
        /*0018*/ 	.word	0x00000002
        /*0030*/ 	.string	""
        /*0030*/ 	.string	"ptxas"
        /*0030*/ 	.string	"Cuda compilation tools, release 13.0, V13.0.88"
        /*0030*/ 	.string	"Build cuda_13.0.r13.0/compiler.36424714_0"
        /*0030*/ 	.string	"-arch sm_100 -m 64 "



//--------------------- .note.nv.cuinfo           --------------------------
	.section	.note.nv.cuinfo,"",@"SHT_NOTE"
	.sectionflags	@"SHF_NOTE_NV_CUINFO"
        /*0018*/ 	.short	0x0002
        /*001a*/ 	.short	0x0064
        /*001c*/ 	.short	0x0082
	.zero		2


//--------------------- .nv.info                  --------------------------
	.section	.nv.info,"",@"SHT_CUDA_INFO"
	.align	4


	//----- nvinfo : EIATTR_REGCOUNT
	.align		4
        /*0000*/ 	.byte	0x04, 0x2f
        /*0002*/ 	.short	(.L_1 - .L_0)
	.align		4
.L_0:
        /*0004*/ 	.word	index@(_Z22conv2dTensorCoreKernelPK6__halfS1_PS_iiiii)
        /*0008*/ 	.word	0x0000001b


	//----- nvinfo : EIATTR_FRAME_SIZE
	.align		4
.L_1:
        /*000c*/ 	.byte	0x04, 0x11
        /*000e*/ 	.short	(.L_3 - .L_2)
	.align		4
.L_2:
        /*0010*/ 	.word	index@(_Z22conv2dTensorCoreKernelPK6__halfS1_PS_iiiii)
        /*0014*/ 	.word	0x00000000


	//----- nvinfo : EIATTR_MIN_STACK_SIZE
	.align		4
.L_3:
        /*0018*/ 	.byte	0x04, 0x12
        /*001a*/ 	.short	(.L_5 - .L_4)
	.align		4
.L_4:
        /*001c*/ 	.word	index@(_Z22conv2dTensorCoreKernelPK6__halfS1_PS_iiiii)
        /*0020*/ 	.word	0x00000000
.L_5:


//--------------------- .nv.compat                --------------------------
	.section	.nv.compat,"",@"SHT_CUDA_COMPAT_INFO"
	.align	4
        /*0000*/ 	.byte	0x02, 0x09, 0x00, 0x00, 0x02, 0x02, 0x01, 0x00, 0x02, 0x05, 0x05, 0x00, 0x03, 0x07, 0x01, 0x01
        /*0010*/ 	.byte	0x02, 0x03, 0x00, 0x00, 0x02, 0x06, 0x01, 0x00, 0x04, 0x0b, 0x08, 0x00, 0x09, 0x00, 0x00, 0x00
        /*0020*/ 	.byte	0x00, 0x00, 0x00, 0x00


//--------------------- .nv.info._Z22conv2dTensorCoreKernelPK6__halfS1_PS_iiiii --------------------------
	.section	.nv.info._Z22conv2dTensorCoreKernelPK6__halfS1_PS_iiiii,"",@"SHT_CUDA_INFO"
	.sectionflags	@""
	.align	4


	//----- nvinfo : EIATTR_CUDA_API_VERSION
	.align		4
        /*0000*/ 	.byte	0x04, 0x37
        /*0002*/ 	.short	(.L_7 - .L_6)
.L_6:
        /*0004*/ 	.word	0x00000082


	//----- nvinfo : EIATTR_KPARAM_INFO
	.align		4
.L_7:
        /*0008*/ 	.byte	0x04, 0x17
        /*000a*/ 	.short	(.L_9 - .L_8)
.L_8:
        /*000c*/ 	.word	0x00000000
        /*0010*/ 	.short	0x0007
        /*0012*/ 	.short	0x0028
        /*0014*/ 	.byte	0x00, 0xf0, 0x11, 0x00


	//----- nvinfo : EIATTR_KPARAM_INFO
	.align		4
.L_9:
        /*0018*/ 	.byte	0x04, 0x17
        /*001a*/ 	.short	(.L_11 - .L_10)
.L_10:
        /*001c*/ 	.word	0x00000000
        /*0020*/ 	.short	0x0006
        /*0022*/ 	.short	0x0024
        /*0024*/ 	.byte	0x00, 0xf0, 0x11, 0x00


	//----- nvinfo : EIATTR_KPARAM_INFO
	.align		4
.L_11:
        /*0028*/ 	.byte	0x04, 0x17
        /*002a*/ 	.short	(.L_13 - .L_12)
.L_12:
        /*002c*/ 	.word	0x00000000
        /*0030*/ 	.short	0x0005
        /*0032*/ 	.short	0x0020
        /*0034*/ 	.byte	0x00, 0xf0, 0x11, 0x00


	//----- nvinfo : EIATTR_KPARAM_INFO
	.align		4
.L_13:
        /*0038*/ 	.byte	0x04, 0x17
        /*003a*/ 	.short	(.L_15 - .L_14)
.L_14:
        /*003c*/ 	.word	0x00000000
        /*0040*/ 	.short	0x0004
        /*0042*/ 	.short	0x001c
        /*0044*/ 	.byte	0x00, 0xf0, 0x11, 0x00


	//----- nvinfo : EIATTR_KPARAM_INFO
	.align		4
.L_15:
        /*0048*/ 	.byte	0x04, 0x17
        /*004a*/ 	.short	(.L_17 - .L_16)
.L_16:
        /*004c*/ 	.word	0x00000000
        /*0050*/ 	.short	0x0003
        /*0052*/ 	.short	0x0018
        /*0054*/ 	.byte	0x00, 0xf0, 0x11, 0x00


	//----- nvinfo : EIATTR_KPARAM_INFO
	.align		4
.L_17:
        /*0058*/ 	.byte	0x04, 0x17
        /*005a*/ 	.short	(.L_19 - .L_18)
.L_18:
        /*005c*/ 	.word	0x00000000
        /*0060*/ 	.short	0x0002
        /*0062*/ 	.short	0x0010
        /*0064*/ 	.byte	0x00, 0xf5, 0x21, 0x00


	//----- nvinfo : EIATTR_KPARAM_INFO
	.align		4
.L_19:
        /*0068*/ 	.byte	0x04, 0x17
        /*006a*/ 	.short	(.L_21 - .L_20)
.L_20:
        /*006c*/ 	.word	0x00000000
        /*0070*/ 	.short	0x0001
        /*0072*/ 	.short	0x0008
        /*0074*/ 	.byte	0x00, 0xf5, 0x21, 0x00


	//----- nvinfo : EIATTR_KPARAM_INFO
	.align		4
.L_21:
        /*0078*/ 	.byte	0x04, 0x17
        /*007a*/ 	.short	(.L_23 - .L_22)
.L_22:
        /*007c*/ 	.word	0x00000000
        /*0080*/ 	.short	0x0000
        /*0082*/ 	.short	0x0000
        /*0084*/ 	.byte	0x00, 0xf5, 0x21, 0x00


	//----- nvinfo : EIATTR_SPARSE_MMA_MASK
	.align		4
.L_23:
        /*0088*/ 	.byte	0x03, 0x50
        /*008a*/ 	.short	0x0000


	//----- nvinfo : EIATTR_WMMA_USED
	.align		4
        /*008c*/ 	.byte	0x01, 0x2b
	.zero		2


	//----- nvinfo : EIATTR_MAXREG_COUNT
	.align		4
        /*0090*/ 	.byte	0x03, 0x1b
        /*0092*/ 	.short	0x00ff


	//----- nvinfo : EIATTR_NUM_BARRIERS
	.align		4
        /*0094*/ 	.byte	0x02, 0x4c
        /*0096*/ 	.byte	0x01
	.zero		1


	//----- nvinfo : EIATTR_MERCURY_ISA_VERSION
	.align		4
        /*0098*/ 	.byte	0x03, 0x5f
        /*009a*/ 	.short	0x0101


	//----- nvinfo : EIATTR_VRC_CTA_INIT_COUNT
	.align		4
        /*009c*/ 	.byte	0x02, 0x4a
	.zero		1
	.zero		1


	//----- nvinfo : EIATTR_EXIT_INSTR_OFFSETS
	.align		4
        /*00a0*/ 	.byte	0x04, 0x1c
        /*00a2*/ 	.short	(.L_25 - .L_24)


	//   ....[0]....
.L_24:
        /*00a4*/ 	.word	0x000002e0


	//   ....[1]....
        /*00a8*/ 	.word	0x00000820


	//----- nvinfo : EIATTR_CBANK_PARAM_SIZE
	.align		4
.L_25:
        /*00ac*/ 	.byte	0x03, 0x19
        /*00ae*/ 	.short	0x002c


	//----- nvinfo : EIATTR_PARAM_CBANK
	.align		4
        /*00b0*/ 	.byte	0x04, 0x0a
        /*00b2*/ 	.short	(.L_27 - .L_26)
	.align		4
.L_26:
        /*00b4*/ 	.word	index@(.nv.constant0._Z22conv2dTensorCoreKernelPK6__halfS1_PS_iiiii)
        /*00b8*/ 	.short	0x0380
        /*00ba*/ 	.short	0x002c


	//----- nvinfo : EIATTR_SW_WAR
	.align		4
.L_27:
        /*00bc*/ 	.byte	0x04, 0x36
        /*00be*/ 	.short	(.L_29 - .L_28)
.L_28:
        /*00c0*/ 	.word	0x00000008
.L_29:


//--------------------- .nv.callgraph             --------------------------
	.section	.nv.callgraph,"",@"SHT_CUDA_CALLGRAPH"
	.align	4
	.sectionentsize	8
	.align		4
        /*0000*/ 	.word	0x00000000
	.align		4
        /*0004*/ 	.word	0xffffffff
	.align		4
        /*0008*/ 	.word	0x00000000
	.align		4
        /*000c*/ 	.word	0xfffffffe
	.align		4
        /*0010*/ 	.word	0x00000000
	.align		4
        /*0014*/ 	.word	0xfffffffd
	.align		4
        /*0018*/ 	.word	0x00000000
	.align		4
        /*001c*/ 	.word	0xfffffffc


//--------------------- .text._Z22conv2dTensorCoreKernelPK6__halfS1_PS_iiiii --------------------------
	.section	.text._Z22conv2dTensorCoreKernelPK6__halfS1_PS_iiiii,"ax",@progbits
	.align	128
        .global         _Z22conv2dTensorCoreKernelPK6__halfS1_PS_iiiii
        .type           _Z22conv2dTensorCoreKernelPK6__halfS1_PS_iiiii,@function
        .size           _Z22conv2dTensorCoreKernelPK6__halfS1_PS_iiiii,(.L_x_1 - _Z22conv2dTensorCoreKernelPK6__halfS1_PS_iiiii)
        .other          _Z22conv2dTensorCoreKernelPK6__halfS1_PS_iiiii,@"STO_CUDA_ENTRY STV_DEFAULT"
_Z22conv2dTensorCoreKernelPK6__halfS1_PS_iiiii:
.text._Z22conv2dTensorCoreKernelPK6__halfS1_PS_iiiii:
[----:B------:R-:W-:Y:S01]  /*0000*/  LDC R1, c[0x0][0x37c] ;  /* 0x0000df00ff017b82 */ /* 0x000fe20000000800 */
[----:B------:R-:W0:Y:S01]  /*0010*/  S2R R20, SR_TID.X ;  /* 0x0000000000147919 */ /* 0x000e220000002100 */
[----:B------:R-:W1:Y:S01]  /*0020*/  LDCU.64 UR6, c[0x0][0x398] ;  /* 0x00007300ff0677ac */ /* 0x000e620008000a00 */
[----:B------:R-:W0:Y:S01]  /*0030*/  S2R R11, SR_TID.Y ;  /* 0x00000000000b7919 */ /* 0x000e220000002200 */
[----:B------:R-:W2:Y:S01]  /*0040*/  LDCU.64 UR4, c[0x0][0x358] ;  /* 0x00006b00ff0477ac */ /* 0x000ea20008000a00 */
[----:B------:R-:W3:Y:S01]  /*0050*/  S2R R18, SR_CTAID.Y ;  /* 0x0000000000127919 */ /* 0x000ee20000002600 */
[----:B------:R-:W4:Y:S01]  /*0060*/  S2R R3, SR_CTAID.X ;  /* 0x0000000000037919 */ /* 0x000f220000002500 */
[----:B0-----:R-:W-:-:S04]  /*0070*/  VIMNMX.U32 R2, PT, PT, R20, R11, !PT ;  /* 0x0000000b14027248 */ /* 0x001fc80007fe0000 */
[----:B------:R-:W-:Y:S01]  /*0080*/  ISETP.GT.U32.AND P1, PT, R2, 0x2, PT ;  /* 0x000000020200780c */ /* 0x000fe20003f24070 */
[----:B---3--:R-:W-:Y:S02]  /*0090*/  IMAD R18, R18, 0x1e, R11 ;  /* 0x0000001e12127824 */ /* 0x008fe400078e020b */
[----:B----4-:R-:W-:-:S03]  /*00a0*/  IMAD R0, R3, 0x1e, R20 ;  /* 0x0000001e03007824 */ /* 0x010fc600078e0214 */
[----:B-1----:R-:W-:Y:S02]  /*00b0*/  ISETP.GT.AND P0, PT, R18, UR7, PT ;  /* 0x0000000712007c0c */ /* 0x002fe4000bf04270 */
[----:B------:R-:W-:Y:S02]  /*00c0*/  ISETP.GT.AND P2, PT, R0, UR6, PT ;  /* 0x0000000600007c0c */ /* 0x000fe4000bf44270 */
[----:B------:R-:W-:Y:S02]  /*00d0*/  ISETP.NE.AND P0, PT, R18, RZ, !P0 ;  /* 0x000000ff1200720c */ /* 0x000fe40004705270 */
[----:B------:R-:W-:Y:S01]  /*00e0*/  ISETP.NE.AND P2, PT, R0, RZ, !P2 ;  /* 0x000000ff0000720c */ /* 0x000fe20005745270 */
[----:B------:R-:W0:Y:S03]  /*00f0*/  @!P1 LDC.64 R4, c[0x0][0x388] ;  /* 0x0000e200ff049b82 */ /* 0x000e260000000a00 */
[----:B------:R-:W-:-:S13]  /*0100*/  PLOP3.LUT P0, PT, P0, P2, PT, 0x80, 0x8 ;  /* 0x000000000008781c */ /* 0x000fda0000705070 */
[----:B------:R-:W-:Y:S01]  /*0110*/  @P0 VIADD R3, R18, 0xffffffff ;  /* 0xffffffff12030836 */ /* 0x000fe20000000000 */
[----:B------:R-:W1:Y:S03]  /*0120*/  @P0 LDC.64 R6, c[0x0][0x380] ;  /* 0x0000e000ff060b82 */ /* 0x000e660000000a00 */
[----:B------:R-:W-:Y:S01]  /*0130*/  @P0 IMAD R2, R3, UR6, R0 ;  /* 0x0000000603020c24 */ /* 0x000fe2000f8e0200 */
[----:B------:R-:W3:Y:S01]  /*0140*/  S2R R8, SR_CgaCtaId ;  /* 0x0000000000087919 */ /* 0x000ee20000008800 */
[----:B------:R-:W-:Y:S01]  /*0150*/  @!P1 IMAD R3, R11, 0x3, R20 ;  /* 0x000000030b039824 */ /* 0x000fe200078e0214 */
[----:B------:R-:W-:Y:S01]  /*0160*/  MOV R21, 0x400 ;  /* 0x0000040000157802 */ /* 0x000fe20000000f00 */
[----:B------:R-:W-:Y:S01]  /*0170*/  @P0 VIADD R9, R2, 0xffffffff ;  /* 0xffffffff02090836 */ /* 0x000fe20000000000 */
[----:B------:R-:W4:Y:S01]  /*0180*/  LDCU UR6, c[0x0][0x3a8] ;  /* 0x00007500ff0677ac */ /* 0x000f220008000800 */
[----:B0-----:R-:W-:-:S02]  /*0190*/  @!P1 IMAD.WIDE.U32 R4, R3, 0x2, R4 ;  /* 0x0000000203049825 */ /* 0x001fc400078e0004 */
[----:B------:R-:W0:Y:S04]  /*01a0*/  LDC R3, c[0x0][0x3a4] ;  /* 0x0000e900ff037b82 */ /* 0x000e280000000800 */
[----:B--2---:R2:W5:Y:S01]  /*01b0*/  @!P1 LDG.E.U16.CONSTANT R4, desc[UR4][R4.64] ;  /* 0x0000000404049981 */ /* 0x004562000c1e9500 */
[----:B-1----:R-:W-:-:S05]  /*01c0*/  @P0 IMAD.WIDE.U32 R6, R9, 0x2, R6 ;  /* 0x0000000209060825 */ /* 0x002fca00078e0006 */
[----:B------:R1:W5:Y:S01]  /*01d0*/  @P0 LDG.E.U16.CONSTANT R9, desc[UR4][R6.64] ;  /* 0x0000000406090981 */ /* 0x000362000c1e9500 */
[----:B------:R-:W-:-:S05]  /*01e0*/  @!P1 VIADD R2, R21, 0x908 ;  /* 0x0000090815029836 */ /* 0x000fca0000000000 */
[----:B---3--:R-:W-:-:S05]  /*01f0*/  @!P1 LEA R2, R8, R2, 0x18 ;  /* 0x0000000208029211 */ /* 0x008fca00078ec0ff */
[----:B--2---:R-:W-:-:S04]  /*0200*/  @!P1 IMAD R5, R11, 0x6, R2 ;  /* 0x000000060b059824 */ /* 0x004fc800078e0202 */
[----:B------:R-:W-:Y:S01]  /*0210*/  @!P1 IMAD R5, R20, 0x2, R5 ;  /* 0x0000000214059824 */ /* 0x000fe200078e0205 */
[----:B0-----:R-:W-:Y:S02]  /*0220*/  ISETP.GE.AND P2, PT, R0, R3, PT ;  /* 0x000000030000720c */ /* 0x001fe40003f46270 */
[----:B------:R-:W-:Y:S02]  /*0230*/  LEA R21, R8, R21, 0x18 ;  /* 0x0000001508157211 */ /* 0x000fe400078ec0ff */
[----:B----4-:R-:W-:-:S03]  /*0240*/  ISETP.GE.OR P2, PT, R18, UR6, P2 ;  /* 0x0000000612007c0c */ /* 0x010fc60009746670 */
[C---:B-1----:R-:W-:Y:S01]  /*0250*/  IMAD R7, R11.reuse, 0x44, R21 ;  /* 0x000000440b077824 */ /* 0x042fe200078e0215 */
[----:B------:R-:W-:-:S04]  /*0260*/  ISETP.GT.U32.OR P2, PT, R11, 0xf, P2 ;  /* 0x0000000f0b00780c */ /* 0x000fc80001744470 */
[C---:B------:R-:W-:Y:S01]  /*0270*/  ISETP.GT.U32.OR P2, PT, R20.reuse, 0xf, P2 ;  /* 0x0000000f1400780c */ /* 0x040fe20001744470 */
[----:B------:R-:W-:Y:S01]  /*0280*/  IMAD R20, R20, 0x2, R7 ;  /* 0x0000000214147824 */ /* 0x000fe200078e0207 */
[----:B-----5:R0:W-:Y:S01]  /*0290*/  @!P1 STS.U16 [R5], R4 ;  /* 0x0000000405009388 */ /* 0x0201e20000000400 */
[----:B------:R-:W-:Y:S06]  /*02a0*/  BAR.SYNC.DEFER_BLOCKING 0x0 ;  /* 0x0000000000007b1d */ /* 0x000fec0000010000 */
[----:B------:R0:W-:Y:S04]  /*02b0*/  @P0 STS.U16 [R20], R9 ;  /* 0x0000000914000388 */ /* 0x0001e80000000400 */
[----:B------:R0:W-:Y:S01]  /*02c0*/  @!P0 STS.U16 [R20], RZ ;  /* 0x000000ff14008388 */ /* 0x0001e20000000400 */
[----:B------:R-:W-:Y:S06]  /*02d0*/  BAR.SYNC.DEFER_BLOCKING 0x0 ;  /* 0x0000000000007b1d */ /* 0x000fec0000010000 */
[----:B------:R-:W-:Y:S05]  /*02e0*/  @P2 EXIT ;  /* 0x000000000000294d */ /* 0x000fea0003800000 */
[----:B------:R-:W0:Y:S01]  /*02f0*/  S2R R2, SR_LANEID ;  /* 0x0000000000027919 */ /* 0x000e220000000000 */
[----:B------:R-:W1:Y:S01]  /*0300*/  LDCU.64 UR6, c[0x0][0x390] ;  /* 0x00007200ff0677ac */ /* 0x000e620008000a00 */
[----:B------:R-:W2:Y:S01]  /*0310*/  LDS.64 R16, [R21+0x908] ;  /* 0x0009080015107984 */ /* 0x000ea20000000a00 */
[--C-:B0-----:R-:W-:Y:S02]  /*0320*/  SHF.R.U32.HI R4, RZ, 0x3, R2.reuse ;  /* 0x00000003ff047819 */ /* 0x101fe40000011602 */
[----:B------:R-:W-:Y:S02]  /*0330*/  LOP3.LUT R5, R2, 0x7, RZ, 0xc0, !PT ;  /* 0x0000000702057812 */ /* 0x000fe400078ec0ff */
[----:B------:R-:W-:Y:S02]  /*0340*/  SHF.R.U32.HI R6, RZ, 0x4, R2 ;  /* 0x00000004ff067819 */ /* 0x000fe40000011602 */
[----:B------:R-:W-:-:S03]  /*0350*/  SHF.L.U32 R4, R4, 0x3, RZ ;  /* 0x0000000304047819 */ /* 0x000fc600000006ff */
[----:B------:R-:W-:Y:S01]  /*0360*/  IMAD.SHL.U32 R6, R6, 0x8, RZ ;  /* 0x0000000806067824 */ /* 0x000fe200078e00ff */
[----:B------:R-:W-:Y:S01]  /*0370*/  LOP3.LUT R5, R4, 0x8, R5, 0xe2, !PT ;  /* 0x0000000804057812 */ /* 0x000fe200078ee205 */
[----:B------:R-:W-:Y:S01]  /*0380*/  VIADD R4, R20, 0x2 ;  /* 0x0000000214047836 */ /* 0x000fe20000000000 */
[----:B--2---:R-:W-:-:S03]  /*0390*/  PRMT R22, R16, 0x5410, R16 ;  /* 0x0000541010167816 */ /* 0x004fc60000000010 */
[----:B------:R-:W-:Y:S02]  /*03a0*/  IMAD R19, R5, 0x22, R6 ;  /* 0x0000002205137824 */ /* 0x000fe400078e0206 */
[----:B------:R-:W-:Y:S02]  /*03b0*/  IMAD.MOV.U32 R23, RZ, RZ, R22 ;  /* 0x000000ffff177224 */ /* 0x000fe400078e0016 */
[C---:B------:R-:W-:Y:S02]  /*03c0*/  IMAD.U32 R10, R19.reuse, 0x2, R20 ;  /* 0x00000002130a7824 */ /* 0x040fe400078e0014 */
[----:B------:R-:W-:Y:S01]  /*03d0*/  IMAD.U32 R12, R19, 0x2, R4 ;  /* 0x00000002130c7824 */ /* 0x000fe200078e0004 */
[----:B------:R-:W-:-:S03]  /*03e0*/  IADD3 R4, PT, PT, R20, 0x4, RZ ;  /* 0x0000000414047810 */ /* 0x000fc60007ffe0ff */
[----:B------:R-:W0:Y:S02]  /*03f0*/  LDSM.16.M88.4 R8, [R10] ;  /* 0x000000000a08783b */ /* 0x000e240000000200 */
[----:B------:R-:W-:Y:S02]  /*0400*/  IMAD.U32 R4, R19, 0x2, R4 ;  /* 0x0000000213047824 */ /* 0x000fe400078e0004 */
[----:B------:R-:W2:Y:S04]  /*0410*/  LDSM.16.M88.4 R12, [R12] ;  /* 0x000000000c0c783b */ /* 0x000ea80000000200 */
[----:B------:R-:W3:Y:S01]  /*0420*/  LDSM.16.M88.4 R4, [R4] ;  /* 0x000000000404783b */ /* 0x000ee20000000200 */
[----:B0-----:R-:W-:Y:S01]  /*0430*/  HMMA.16816.F16 R8, R8, R22, RZ ;  /* 0x000000160808723c */ /* 0x001fe200000008ff */
[----:B------:R-:W-:Y:S01]  /*0440*/  PRMT R10, R16, 0x7632, R16 ;  /* 0x00007632100a7816 */ /* 0x000fe20000000010 */
[----:B------:R-:W-:-:S02]  /*0450*/  VIADD R22, R20, 0x44 ;  /* 0x0000004414167836 */ /* 0x000fc40000000000 */
[----:B------:R-:W-:Y:S02]  /*0460*/  VIADD R16, R20, 0x46 ;  /* 0x0000004614107836 */ /* 0x000fe40000000000 */
[----:B------:R-:W-:Y:S01]  /*0470*/  IMAD.MOV.U32 R11, RZ, RZ, R10 ;  /* 0x000000ffff0b7224 */ /* 0x000fe200078e000a */
[C---:B------:R-:W-:Y:S01]  /*0480*/  LEA R24, R19.reuse, R22, 0x1 ;  /* 0x0000001613187211 */ /* 0x040fe200078e08ff */
[----:B------:R-:W-:Y:S01]  /*0490*/  IMAD.U32 R16, R19, 0x2, R16 ;  /* 0x0000000213107824 */ /* 0x000fe200078e0010 */
[----:B------:R-:W-:-:S05]  /*04a0*/  PRMT R22, R17, 0x5410, R17 ;  /* 0x0000541011167816 */ /* 0x000fca0000000011 */
[----:B------:R-:W-:-:S06]  /*04b0*/  IMAD.MOV.U32 R23, RZ, RZ, R22 ;  /* 0x000000ffff177224 */ /* 0x000fcc00078e0016 */
[----:B--2---:R-:W-:Y:S01]  /*04c0*/  HMMA.16816.F16 R14, R12, R10, R8 ;  /* 0x0000000a0c0e723c */ /* 0x004fe20000000808 */
[----:B------:R0:W2:Y:S04]  /*04d0*/  LDSM.16.M88.4 R8, [R24] ;  /* 0x000000001808783b */ /* 0x0000a80000000200 */
[----:B------:R-:W4:Y:S04]  /*04e0*/  LDS.64 R12, [R21+0x910] ;  /* 0x00091000150c7984 */ /* 0x000f280000000a00 */
[----:B------:R-:W-:Y:S11]  /*04f0*/  LDS.U16 R21, [R21+0x918] ;  /* 0x0009180015157984 */ /* 0x000ff60000000400 */
[----:B---3--:R-:W-:Y:S01]  /*0500*/  HMMA.16816.F16 R14, R4, R22, R14 ;  /* 0x00000016040e723c */ /* 0x008fe2000000080e */
[----:B------:R3:W5:Y:S01]  /*0510*/  LDSM.16.M88.4 R4, [R16] ;  /* 0x000000001004783b */ /* 0x0007620000000200 */
[----:B------:R-:W-:-:S04]  /*0520*/  VIADD R22, R20, 0x48 ;  /* 0x0000004814167836 */ /* 0x000fc80000000000 */
[----:B0-----:R-:W-:Y:S02]  /*0530*/  IMAD.U32 R24, R19, 0x2, R22 ;  /* 0x0000000213187824 */ /* 0x001fe400078e0016 */
[----:B------:R-:W-:Y:S01]  /*0540*/  VIADD R22, R20, 0x88 ;  /* 0x0000008814167836 */ /* 0x000fe20000000000 */
[----:B---3--:R-:W-:-:S04]  /*0550*/  PRMT R16, R17, 0x7632, R17 ;  /* 0x0000763211107816 */ /* 0x008fc80000000011 */
[----:B------:R-:W-:Y:S02]  /*0560*/  MOV R17, R16 ;  /* 0x0000001000117202 */ /* 0x000fe40000000f00 */
[----:B------:R-:W-:Y:S01]  /*0570*/  LEA R23, R19, R22, 0x1 ;  /* 0x0000001613177211 */ /* 0x000fe200078e08ff */
[C---:B------:R-:W-:Y:S01]  /*0580*/  VIADD R22, R20.reuse, 0x8a ;  /* 0x0000008a14167836 */ /* 0x040fe20000000000 */
[----:B------:R-:W-:-:S03]  /*0590*/  IADD3 R20, PT, PT, R20, 0x8c, RZ ;  /* 0x0000008c14147810 */ /* 0x000fc60007ffe0ff */
[C---:B------:R-:W-:Y:S01]  /*05a0*/  IMAD.U32 R22, R19.reuse, 0x2, R22 ;  /* 0x0000000213167824 */ /* 0x040fe200078e0016 */
[----:B--2---:R-:W-:Y:S01]  /*05b0*/  HMMA.16816.F16 R14, R8, R16, R14 ;  /* 0x00000010080e723c */ /* 0x004fe2000000080e */
[----:B------:R-:W0:Y:S01]  /*05c0*/  LDSM.16.M88.4 R8, [R24] ;  /* 0x000000001808783b */ /* 0x000e220000000200 */
[----:B------:R-:W-:Y:S01]  /*05d0*/  IMAD.U32 R20, R19, 0x2, R20 ;  /* 0x0000000213147824 */ /* 0x000fe200078e0014 */
[----:B----4-:R-:W-:-:S05]  /*05e0*/  PRMT R16, R12, 0x5410, R12 ;  /* 0x000054100c107816 */ /* 0x010fca000000000c */
[----:B------:R-:W-:-:S12]  /*05f0*/  IMAD.MOV.U32 R17, RZ, RZ, R16 ;  /* 0x000000ffff117224 */ /* 0x000fd800078e0010 */
[----:B-----5:R-:W-:Y:S01]  /*0600*/  HMMA.16816.F16 R14, R4, R16, R14 ;  /* 0x00000010040e723c */ /* 0x020fe2000000080e */
[----:B------:R-:W2:Y:S01]  /*0610*/  LDSM.16.M88.4 R4, [R23] ;  /* 0x000000001704783b */ /* 0x000ea20000000200 */
[----:B------:R-:W-:Y:S02]  /*0620*/  PRMT R16, R12, 0x7632, R12 ;  /* 0x000076320c107816 */ /* 0x000fe4000000000c */
[----:B------:R-:W-:-:S03]  /*0630*/  PRMT R12, R13, 0x7632, R13 ;  /* 0x000076320d0c7816 */ /* 0x000fc6000000000d */
[----:B------:R-:W-:-:S13]  /*0640*/  IMAD.MOV.U32 R17, RZ, RZ, R16 ;  /* 0x000000ffff117224 */ /* 0x000fda00078e0010 */
[----:B0-----:R-:W-:Y:S01]  /*0650*/  HMMA.16816.F16 R14, R8, R16, R14 ;  /* 0x00000010080e723c */ /* 0x001fe2000000080e */
[----:B------:R-:W0:Y:S01]  /*0660*/  LDSM.16.M88.4 R8, [R22] ;  /* 0x000000001608783b */ /* 0x000e220000000200 */
[----:B------:R-:W-:Y:S01]  /*0670*/  PRMT R16, R13, 0x5410, R13 ;  /* 0x000054100d107816 */ /* 0x000fe2000000000d */
[----:B------:R-:W-:-:S04]  /*0680*/  IMAD.MOV.U32 R13, RZ, RZ, R12 ;  /* 0x000000ffff0d7224 */ /* 0x000fc800078e000c */
[----:B------:R-:W-:-:S13]  /*0690*/  IMAD.MOV.U32 R17, RZ, RZ, R16 ;  /* 0x000000ffff117224 */ /* 0x000fda00078e0010 */
[----:B--2---:R-:W-:Y:S01]  /*06a0*/  HMMA.16816.F16 R14, R4, R16, R14 ;  /* 0x00000010040e723c */ /* 0x004fe2000000080e */
[----:B------:R-:W2:-:S15]  /*06b0*/  LDSM.16.M88.4 R4, [R20] ;  /* 0x000000001404783b */ /* 0x000e9e0000000200 */
[----:B------:R-:W-:-:S04]  /*06c0*/  NOP ;  /* 0x0000000000007918 */ /* 0x000fc80000000000 */
[----:B0-----:R-:W-:Y:S01]  /*06d0*/  HMMA.16816.F16 R8, R8, R12, R14 ;  /* 0x0000000c0808723c */ /* 0x001fe2000000080e */
[----:B------:R-:W-:Y:S01]  /*06e0*/  PRMT R12, R21, 0x5410, R21 ;  /* 0x00005410150c7816 */ /* 0x000fe20000000015 */
[----:B------:R-:W-:Y:S01]  /*06f0*/  IMAD R11, R18, R3, RZ ;  /* 0x00000003120b7224 */ /* 0x000fe200078e02ff */
[----:B------:R-:W-:Y:S02]  /*0700*/  SHF.R.U32.HI R15, RZ, 0x1, R3 ;  /* 0x00000001ff0f7819 */ /* 0x000fe40000011603 */
[----:B------:R-:W-:Y:S02]  /*0710*/  MOV R13, R12 ;  /* 0x0000000c000d7202 */ /* 0x000fe40000000f00 */
[----:B------:R-:W-:Y:S02]  /*0720*/  LOP3.LUT R10, R2, 0x3, RZ, 0xc0, !PT ;  /* 0x00000003020a7812 */ /* 0x000fe400078ec0ff */
[----:B------:R-:W-:Y:S02]  /*0730*/  SHF.R.U32.HI R3, RZ, 0x2, R2 ;  /* 0x00000002ff037819 */ /* 0x000fe40000011602 */
[----:B------:R-:W-:Y:S01]  /*0740*/  IADD3 R0, P0, PT, R11, R0, RZ ;  /* 0x000000000b007210 */ /* 0x000fe20007f1e0ff */
[----:B------:R-:W-:-:S02]  /*0750*/  IMAD.MOV.U32 R11, RZ, RZ, RZ ;  /* 0x000000ffff0b7224 */ /* 0x000fc400078e00ff */
[----:B------:R-:W-:-:S06]  /*0760*/  IMAD.WIDE.U32 R10, R3, R15, R10 ;  /* 0x0000000f030a7225 */ /* 0x000fcc00078e000a */
[----:B--2---:R-:W-:Y:S01]  /*0770*/  HMMA.16816.F16 R6, R4, R12, R8 ;  /* 0x0000000c0406723c */ /* 0x004fe20000000808 */
[----:B------:R-:W-:Y:S01]  /*0780*/  IMAD.X R5, RZ, RZ, RZ, P0 ;  /* 0x000000ffff057224 */ /* 0x000fe200000e06ff */
[----:B-1----:R-:W-:-:S04]  /*0790*/  LEA R3, P0, R0, UR6, 0x1 ;  /* 0x0000000600037c11 */ /* 0x002fc8000f8008ff */
[----:B------:R-:W-:Y:S02]  /*07a0*/  LEA.HI.X R5, R0, UR7, R5, 0x1, P0 ;  /* 0x0000000700057c11 */ /* 0x000fe400080f0c05 */
[----:B------:R-:W-:-:S04]  /*07b0*/  LEA R2, P0, R10, R3, 0x2 ;  /* 0x000000030a027211 */ /* 0x000fc800078010ff */
[----:B------:R-:W-:-:S03]  /*07c0*/  LEA.HI.X R3, R10, R5, R11, 0x2, P0 ;  /* 0x000000050a037211 */ /* 0x000fc600000f140b */
[----:B------:R-:W-:-:S04]  /*07d0*/  IMAD.WIDE.U32 R4, R15, 0x20, R2 ;  /* 0x000000200f047825 */ /* 0x000fc800078e0002 */
[----:B------:R-:W-:Y:S04]  /*07e0*/  STG.E desc[UR4][R2.64], R6 ;  /* 0x0000000602007986 */ /* 0x000fe8000c101904 */
[----:B------:R-:W-:Y:S04]  /*07f0*/  STG.E desc[UR4][R4.64], R7 ;  /* 0x0000000704007986 */ /* 0x000fe8000c101904 */
[----:B------:R-:W-:Y:S04]  /*0800*/  STG.E desc[UR4][R2.64+0x10], R6 ;  /* 0x0000100602007986 */ /* 0x000fe8000c101904 */
[----:B------:R-:W-:Y:S01]  /*0810*/  STG.E desc[UR4][R4.64+0x10], R7 ;  /* 0x0000100704007986 */ /* 0x000fe2000c101904 */
[----:B------:R-:W-:Y:S05]  /*0820*/  EXIT ;  /* 0x000000000000794d */ /* 0x000fea0003800000 */
.L_x_0:
[----:B------:R-:W-:-:S00]  /*0830*/  BRA `(.L_x_0) ;  /* 0xfffffffc00fc7947 */ /* 0x000fc0000383ffff */
[----:B------:R-:W-:-:S00]  /*0840*/  NOP ;  /* 0x0000000000007918 */ /* 0x000fc00000000000 */
        /* <DEDUP_REMOVED lines=11> */
.L_x_1:


//--------------------- .nv.shared._Z22conv2dTensorCoreKernelPK6__halfS1_PS_iiiii --------------------------
	.section	.nv.shared._Z22conv2dTensorCoreKernelPK6__halfS1_PS_iiiii,"aw",@nobits
	.sectionflags	@""
	.align	2
.nv.shared._Z22conv2dTensorCoreKernelPK6__halfS1_PS_iiiii:
	.zero		3354


//--------------------- .nv.shared.reserved.0     --------------------------
	.section	.nv.shared.reserved.0,"aw",@nobits
	.weak		__nv_reservedSMEM_offset_0_alias
	.size		__nv_reservedSMEM_offset_0_alias, 0, 64
	.other		__nv_reservedSMEM_offset_0_alias,@"STO_CUDA_RESERVED_SHARED STV_DEFAULT"
__nv_reservedSMEM_offset_0_alias:
	.zero		0
	.zero		64


//--------------------- .nv.constant0._Z22conv2dTensorCoreKernelPK6__halfS1_PS_iiiii --------------------------
	.section	.nv.constant0._Z22conv2dTensorCoreKernelPK6__halfS1_PS_iiiii,"a",@progbits
	.sectionflags	@""
	.align	4
.nv.constant0._Z22conv2dTensorCoreKernelPK6__halfS1_PS_iiiii:
	.zero		940


//--------------------- SYMBOLS --------------------------

	.type		.nv.reservedSmem.offset0,@object
	.size		.nv.reservedSmem.offset0,0x4
	.type		.nv.reservedSmem.cap,@object
	.size		.nv.reservedSmem.cap,0x4
